//
// Generated by NVIDIA NVVM Compiler
//
// Compiler Build ID: CL-36424714
// Cuda compilation tools, release 13.0, V13.0.88
// Based on NVVM 20.0.0
//

.version 9.0
.target sm_100
.address_size 64

	// .globl	_Z23computeBezierLine_childiP10BezierLinei

.visible .entry _Z23computeBezierLine_childiP10BezierLinei(
	.param .u32 _Z23computeBezierLine_childiP10BezierLinei_param_0,
	.param .u64 .ptr .align 1 _Z23computeBezierLine_childiP10BezierLinei_param_1,
	.param .u32 _Z23computeBezierLine_childiP10BezierLinei_param_2
)
{


	ret;

}
	// .globl	_Z25computeBezierLines_parentP10BezierLineii
.visible .entry _Z25computeBezierLines_parentP10BezierLineii(
	.param .u64 .ptr .align 1 _Z25computeBezierLines_parentP10BezierLineii_param_0,
	.param .u32 _Z25computeBezierLines_parentP10BezierLineii_param_1,
	.param .u32 _Z25computeBezierLines_parentP10BezierLineii_param_2
)
{


	ret;

}


// ===== COMPILED SASS (sm_100) =====

	.target	sm_100

	.elftype	@"ET_EXEC"


//--------------------- .note.nv.tkinfo           --------------------------
	.section	.note.nv.tkinfo,"",@"SHT_NOTE"
	.sectionflags	@"SHF_NOTE_NV_TKINFO"
	.tkinfo
        /*0018*/ 	.word	0x00000002
        /*0030*/ 	.string	""
        /*0030*/ 	.string	"ptxas"
        /*0030*/ 	.string	"Cuda compilation tools, release 13.0, V13.0.88"
        /*0030*/ 	.string	"Build cuda_13.0.r13.0/compiler.36424714_0"
        /*0030*/ 	.string	"-arch sm_100 -m 64 "



//--------------------- .note.nv.cuinfo           --------------------------
	.section	.note.nv.cuinfo,"",@"SHT_NOTE"
	.sectionflags	@"SHF_NOTE_NV_CUINFO"
        /*0018*/ 	.short	0x0002
        /*001a*/ 	.short	0x0064
        /*001c*/ 	.short	0x0082
	.zero		2


//--------------------- .nv.info                  --------------------------
	.section	.nv.info,"",@"SHT_CUDA_INFO"
	.align	4


	//----- nvinfo : EIATTR_REGCOUNT
	.align		4
        /*0000*/ 	.byte	0x04, 0x2f
        /*0002*/ 	.short	(.L_1 - .L_0)
	.align		4
.L_0:
        /*0004*/ 	.word	index@(_Z23computeBezierLine_childiP10BezierLinei)
        /*0008*/ 	.word	0x00000004


	//----- nvinfo : EIATTR_FRAME_SIZE
	.align		4
.L_1:
        /*000c*/ 	.byte	0x04, 0x11
        /*000e*/ 	.short	(.L_3 - .L_2)
	.align		4
.L_2:
        /*0010*/ 	.word	index@(_Z23computeBezierLine_childiP10BezierLinei)
        /*0014*/ 	.word	0x00000000


	//----- nvinfo : EIATTR_REGCOUNT
	.align		4
.L_3:
        /*0018*/ 	.byte	0x04, 0x2f
        /*001a*/ 	.short	(.L_5 - .L_4)
	.align		4
.L_4:
        /*001c*/ 	.word	index@(_Z25computeBezierLines_parentP10BezierLineii)
        /*0020*/ 	.word	0x00000004


	//----- nvinfo : EIATTR_FRAME_SIZE
	.align		4
.L_5:
        /*0024*/ 	.byte	0x04, 0x11
        /*0026*/ 	.short	(.L_7 - .L_6)
	.align		4
.L_6:
        /*0028*/ 	.word	index@(_Z25computeBezierLines_parentP10BezierLineii)
        /*002c*/ 	.word	0x00000000


	//----- nvinfo : EIATTR_MIN_STACK_SIZE
	.align		4
.L_7:
        /*0030*/ 	.byte	0x04, 0x12
        /*0032*/ 	.short	(.L_9 - .L_8)
	.align		4
.L_8:
        /*0034*/ 	.word	index@(_Z25computeBezierLines_parentP10BezierLineii)
        /*0038*/ 	.word	0x00000000


	//----- nvinfo : EIATTR_MIN_STACK_SIZE
	.align		4
.L_9:
        /*003c*/ 	.byte	0x04, 0x12
        /*003e*/ 	.short	(.L_11 - .L_10)
	.align		4
.L_10:
        /*0040*/ 	.word	index@(_Z23computeBezierLine_childiP10BezierLinei)
        /*0044*/ 	.word	0x00000000
.L_11:


//--------------------- .nv.compat                --------------------------
	.section	.nv.compat,"",@"SHT_CUDA_COMPAT_INFO"
	.align	4
        /*0000*/ 	.byte	0x02, 0x09, 0x00, 0x00, 0x02, 0x02, 0x01, 0x00, 0x02, 0x05, 0x05, 0x00, 0x03, 0x07, 0x01, 0x01
        /*0010*/ 	.byte	0x02, 0x03, 0x00, 0x00, 0x02, 0x06, 0x01, 0x00, 0x04, 0x0b, 0x08, 0x00, 0x09, 0x00, 0x00, 0x00
        /*0020*/ 	.byte	0x00, 0x00, 0x00, 0x00


//--------------------- .nv.info._Z25computeBezierLines_parentP10BezierLineii --------------------------
	.section	.nv.info._Z25computeBezierLines_parentP10BezierLineii,"",@"SHT_CUDA_INFO"
	.sectionflags	@""
	.align	4


	//----- nvinfo : EIATTR_CUDA_API_VERSION
	.align		4
        /*0000*/ 	.byte	0x04, 0x37
        /*0002*/ 	.short	(.L_13 - .L_12)
.L_12:
        /*0004*/ 	.word	0x00000082


	//----- nvinfo : EIATTR_KPARAM_INFO
	.align		4
.L_13:
        /*0008*/ 	.byte	0x04, 0x17
        /*000a*/ 	.short	(.L_15 - .L_14)
.L_14:
        /*000c*/ 	.word	0x00000000
        /*0010*/ 	.short	0x0002
        /*0012*/ 	.short	0x000c
        /*0014*/ 	.byte	0x00, 0xf0, 0x11, 0x00


	//----- nvinfo : EIATTR_KPARAM_INFO
	.align		4
.L_15:
        /*0018*/ 	.byte	0x04, 0x17
        /*001a*/ 	.short	(.L_17 - .L_16)
.L_16:
        /*001c*/ 	.word	0x00000000
        /*0020*/ 	.short	0x0001
        /*0022*/ 	.short	0x0008
        /*0024*/ 	.byte	0x00, 0xf0, 0x11, 0x00


	//----- nvinfo : EIATTR_KPARAM_INFO
	.align		4
.L_17:
        /*0028*/ 	.byte	0x04, 0x17
        /*002a*/ 	.short	(.L_19 - .L_18)
.L_18:
        /*002c*/ 	.word	0x00000000
        /*0030*/ 	.short	0x0000
        /*0032*/ 	.short	0x0000
        /*0034*/ 	.byte	0x00, 0xf5, 0x21, 0x00


	//----- nvinfo : EIATTR_SPARSE_MMA_MASK
	.align		4
.L_19:
        /*0038*/ 	.byte	0x03, 0x50
        /*003a*/ 	.short	0x0000


	//----- nvinfo : EIATTR_MAXREG_COUNT
	.align		4
        /*003c*/ 	.byte	0x03, 0x1b
        /*003e*/ 	.short	0x00ff


	//----- nvinfo : EIATTR_MERCURY_ISA_VERSION
	.align		4
        /*0040*/ 	.byte	0x03, 0x5f
        /*0042*/ 	.short	0x0101


	//----- nvinfo : EIATTR_VRC_CTA_INIT_COUNT
	.align		4
        /*0044*/ 	.byte	0x02, 0x4a
	.zero		1
	.zero		1


	//----- nvinfo : EIATTR_EXIT_INSTR_OFFSETS
	.align		4
        /*0048*/ 	.byte	0x04, 0x1c
        /*004a*/ 	.short	(.L_21 - .L_20)


	//   ....[0]....
.L_20:
        /*004c*/ 	.word	0x00000010


	//----- nvinfo : EIATTR_CBANK_PARAM_SIZE
	.align		4
.L_21:
        /*0050*/ 	.byte	0x03, 0x19
        /*0052*/ 	.short	0x0010


	//----- nvinfo : EIATTR_PARAM_CBANK
	.align		4
        /*0054*/ 	.byte	0x04, 0x0a
        /*0056*/ 	.short	(.L_23 - .L_22)
	.align		4
.L_22:
        /*0058*/ 	.word	index@(.nv.constant0._Z25computeBezierLines_parentP10BezierLineii)
        /*005c*/ 	.short	0x0380
        /*005e*/ 	.short	0x0010


	//----- nvinfo : EIATTR_SW_WAR
	.align		4
.L_23:
        /*0060*/ 	.byte	0x04, 0x36
        /*0062*/ 	.short	(.L_25 - .L_24)
.L_24:
        /*0064*/ 	.word	0x00000008
.L_25:


//--------------------- .nv.info._Z23computeBezierLine_childiP10BezierLinei --------------------------
	.section	.nv.info._Z23computeBezierLine_childiP10BezierLinei,"",@"SHT_CUDA_INFO"
	.sectionflags	@""
	.align	4


	//----- nvinfo : EIATTR_CUDA_API_VERSION
	.align		4
        /*0000*/ 	.byte	0x04, 0x37
        /*0002*/ 	.short	(.L_27 - .L_26)
.L_26:
        /*0004*/ 	.word	0x00000082


	//----- nvinfo : EIATTR_KPARAM_INFO
	.align		4
.L_27:
        /*0008*/ 	.byte	0x04, 0x17
        /*000a*/ 	.short	(.L_29 - .L_28)
.L_28:
        /*000c*/ 	.word	0x00000000
        /*0010*/ 	.short	0x0002
        /*0012*/ 	.short	0x0010
        /*0014*/ 	.byte	0x00, 0xf0, 0x11, 0x00


	//----- nvinfo : EIATTR_KPARAM_INFO
	.align		4
.L_29:
        /*0018*/ 	.byte	0x04, 0x17
        /*001a*/ 	.short	(.L_31 - .L_30)
.L_30:
        /*001c*/ 	.word	0x00000000
        /*0020*/ 	.short	0x0001
        /*0022*/ 	.short	0x0008
        /*0024*/ 	.byte	0x00, 0xf5, 0x21, 0x00


	//----- nvinfo : EIATTR_KPARAM_INFO
	.align		4
.L_31:
        /*0028*/ 	.byte	0x04, 0x17
        /*002a*/ 	.short	(.L_33 - .L_32)
.L_32:
        /*002c*/ 	.word	0x00000000
        /*0030*/ 	.short	0x0000
        /*0032*/ 	.short	0x0000
        /*0034*/ 	.byte	0x00, 0xf0, 0x11, 0x00


	//----- nvinfo : EIATTR_SPARSE_MMA_MASK
	.align		4
.L_33:
        /*0038*/ 	.byte	0x03, 0x50
        /*003a*/ 	.short	0x0000


	//----- nvinfo : EIATTR_MAXREG_COUNT
	.align		4
        /*003c*/ 	.byte	0x03, 0x1b
        /*003e*/ 	.short	0x00ff


	//----- nvinfo : EIATTR_MERCURY_ISA_VERSION
	.align		4
        /*0040*/ 	.byte	0x03, 0x5f
        /*0042*/ 	.short	0x0101


	//----- nvinfo : EIATTR_VRC_CTA_INIT_COUNT
	.align		4
        /*0044*/ 	.byte	0x02, 0x4a
	.zero		1
	.zero		1


	//----- nvinfo : EIATTR_EXIT_INSTR_OFFSETS
	.align		4
        /*0048*/ 	.byte	0x04, 0x1c
        /*004a*/ 	.short	(.L_35 - .L_34)


	//   ....[0]....
.L_34:
        /*004c*/ 	.word	0x00000010


	//----- nvinfo : EIATTR_CBANK_PARAM_SIZE
	.align		4
.L_35:
        /*0050*/ 	.byte	0x03, 0x19
        /*0052*/ 	.short	0x0014


	//----- nvinfo : EIATTR_PARAM_CBANK
	.align		4
        /*0054*/ 	.byte	0x04, 0x0a
        /*0056*/ 	.short	(.L_37 - .L_36)
	.align		4
.L_36:
        /*0058*/ 	.word	index@(.nv.constant0._Z23computeBezierLine_childiP10BezierLinei)
        /*005c*/ 	.short	0x0380
        /*005e*/ 	.short	0x0014


	//----- nvinfo : EIATTR_SW_WAR
	.align		4
.L_37:
        /*0060*/ 	.byte	0x04, 0x36
        /*0062*/ 	.short	(.L_39 - .L_38)
.L_38:
        /*0064*/ 	.word	0x00000008
.L_39:


//--------------------- .nv.callgraph             --------------------------
	.section	.nv.callgraph,"",@"SHT_CUDA_CALLGRAPH"
	.align	4
	.sectionentsize	8
	.align		4
        /*0000*/ 	.word	0x00000000
	.align		4
        /*0004*/ 	.word	0xffffffff
	.align		4
        /*0008*/ 	.word	0x00000000
	.align		4
        /*000c*/ 	.word	0xfffffffe
	.align		4
        /*0010*/ 	.word	0x00000000
	.align		4
        /*0014*/ 	.word	0xfffffffd
	.align		4
        /*0018*/ 	.word	0x00000000
	.align		4
        /*001c*/ 	.word	0xfffffffc


//--------------------- .text._Z25computeBezierLines_parentP10BezierLineii --------------------------
	.section	.text._Z25computeBezierLines_parentP10BezierLineii,"ax",@progbits
	.align	128
        .global         _Z25computeBezierLines_parentP10BezierLineii
        .type           _Z25computeBezierLines_parentP10BezierLineii,@function
        .size           _Z25computeBezierLines_parentP10BezierLineii,(.L_x_2 - _Z25computeBezierLines_parentP10BezierLineii)
        .other          _Z25computeBezierLines_parentP10BezierLineii,@"STO_CUDA_ENTRY STV_DEFAULT"
_Z25computeBezierLines_parentP10BezierLineii:
.text._Z25computeBezierLines_parentP10BezierLineii:
[----:B------:R-:W-:Y:S01]  /*0000*/  LDC R1, c[0x0][0x37c] ;  /* 0x0000df00ff017b82 */ /* 0x000fe20000000800 */
[----:B------:R-:W-:Y:S05]  /*0010*/  EXIT ;  /* 0x000000000000794d */ /* 0x000fea0003800000 */
.L_x_0:
[----:B------:R-:W-:-:S00]  /*0020*/  BRA `(.L_x_0) ;  /* 0xfffffffc00fc7947 */ /* 0x000fc0000383ffff */
[----:B------:R-:W-:-:S00]  /*0030*/  NOP ;  /* 0x0000000000007918 */ /* 0x000fc00000000000 */
        /* <DEDUP_REMOVED lines=12> */
.L_x_2:


//--------------------- .text._Z23computeBezierLine_childiP10BezierLinei --------------------------
	.section	.text._Z23computeBezierLine_childiP10BezierLinei,"ax",@progbits
	.align	128
        .global         _Z23computeBezierLine_childiP10BezierLinei
        .type           _Z23computeBezierLine_childiP10BezierLinei,@function
        .size           _Z23computeBezierLine_childiP10BezierLinei,(.L_x_3 - _Z23computeBezierLine_childiP10BezierLinei)
        .other          _Z23computeBezierLine_childiP10BezierLinei,@"STO_CUDA_ENTRY STV_DEFAULT"
_Z23computeBezierLine_childiP10BezierLinei:
.text._Z23computeBezierLine_childiP10BezierLinei:
[----:B------:R-:W-:Y:S01]  /*0000*/  LDC R1, c[0x0][0x37c] ;  /* 0x0000df00ff017b82 */ /* 0x000fe20000000800 */
[----:B------:R-:W-:Y:S05]  /*0010*/  EXIT ;  /* 0x000000000000794d */ /* 0x000fea0003800000 */
.L_x_1:
        /* <DEDUP_REMOVED lines=14> */
.L_x_3:


//--------------------- .nv.shared.reserved.0     --------------------------
	.section	.nv.shared.reserved.0,"aw",@nobits
	.weak		__nv_reservedSMEM_offset_0_alias
	.size		__nv_reservedSMEM_offset_0_alias, 0, 64
	.other		__nv_reservedSMEM_offset_0_alias,@"STO_CUDA_RESERVED_SHARED STV_DEFAULT"
__nv_reservedSMEM_offset_0_alias:
	.zero		0
	.zero		64


//--------------------- .nv.constant0._Z25computeBezierLines_parentP10BezierLineii --------------------------
	.section	.nv.constant0._Z25computeBezierLines_parentP10BezierLineii,"a",@progbits
	.sectionflags	@""
	.align	4
.nv.constant0._Z25computeBezierLines_parentP10BezierLineii:
	.zero		912


//--------------------- .nv.constant0._Z23computeBezierLine_childiP10BezierLinei --------------------------
	.section	.nv.constant0._Z23computeBezierLine_childiP10BezierLinei,"a",@progbits
	.sectionflags	@""
	.align	4
.nv.constant0._Z23computeBezierLine_childiP10BezierLinei:
	.zero		916


//--------------------- SYMBOLS --------------------------

	.type		.nv.reservedSmem.offset0,@object
	.size		.nv.reservedSmem.offset0,0x4
